//
// Generated by NVIDIA NVVM Compiler
//
// Compiler Build ID: CL-36424714
// Cuda compilation tools, release 13.0, V13.0.88
// Based on NVVM 20.0.0
//

.version 9.0
.target sm_100
.address_size 64

	// .globl	_Z10sieveChunkPhmmPmmmm

.visible .entry _Z10sieveChunkPhmmPmmmm(
	.param .u64 .ptr .align 1 _Z10sieveChunkPhmmPmmmm_param_0,
	.param .u64 _Z10sieveChunkPhmmPmmmm_param_1,
	.param .u64 _Z10sieveChunkPhmmPmmmm_param_2,
	.param .u64 .ptr .align 1 _Z10sieveChunkPhmmPmmmm_param_3,
	.param .u64 _Z10sieveChunkPhmmPmmmm_param_4,
	.param .u64 _Z10sieveChunkPhmmPmmmm_param_5,
	.param .u64 _Z10sieveChunkPhmmPmmmm_param_6
)
{
	.reg .pred 	%p<11>;
	.reg .b16 	%rs<5>;
	.reg .b32 	%r<5>;
	.reg .b64 	%rd<34>;

	ld.param.u64 	%rd18, [_Z10sieveChunkPhmmPmmmm_param_0];
	ld.param.u64 	%rd17, [_Z10sieveChunkPhmmPmmmm_param_1];
	ld.param.u64 	%rd19, [_Z10sieveChunkPhmmPmmmm_param_4];
	cvta.to.global.u64 	%rd1, %rd18;
	mov.u32 	%r1, %ctaid.x;
	mov.u32 	%r2, %ntid.x;
	mov.u32 	%r3, %tid.x;
	mad.lo.s32 	%r4, %r1, %r2, %r3;
	cvt.u64.u32 	%rd2, %r4;
	setp.le.u64 	%p1, %rd19, %rd2;
	@%p1 bra 	$L__BB0_13;
	mul.lo.s64 	%rd3, %rd17, %rd2;
	setp.eq.s64 	%p2, %rd17, 0;
	@%p2 bra 	$L__BB0_13;
	and.b64  	%rd4, %rd17, 7;
	setp.lt.u64 	%p3, %rd17, 8;
	mov.b64 	%rd32, 0;
	@%p3 bra 	$L__BB0_5;
	and.b64  	%rd32, %rd17, -8;
	add.s64 	%rd21, %rd3, %rd1;
	add.s64 	%rd29, %rd21, 3;
	mov.u64 	%rd30, %rd32;
$L__BB0_4:
	.pragma "nounroll";
	mov.b16 	%rs1, 0;
	st.global.u8 	[%rd29+-3], %rs1;
	st.global.u8 	[%rd29+-2], %rs1;
	st.global.u8 	[%rd29+-1], %rs1;
	st.global.u8 	[%rd29], %rs1;
	st.global.u8 	[%rd29+1], %rs1;
	st.global.u8 	[%rd29+2], %rs1;
	st.global.u8 	[%rd29+3], %rs1;
	st.global.u8 	[%rd29+4], %rs1;
	add.s64 	%rd30, %rd30, -8;
	add.s64 	%rd29, %rd29, 8;
	setp.ne.s64 	%p4, %rd30, 0;
	@%p4 bra 	$L__BB0_4;
$L__BB0_5:
	setp.eq.s64 	%p5, %rd4, 0;
	@%p5 bra 	$L__BB0_13;
	and.b64  	%rd12, %rd17, 3;
	setp.lt.u64 	%p6, %rd4, 4;
	@%p6 bra 	$L__BB0_8;
	add.s64 	%rd22, %rd32, %rd3;
	add.s64 	%rd23, %rd1, %rd22;
	mov.b16 	%rs2, 0;
	st.global.u8 	[%rd23], %rs2;
	st.global.u8 	[%rd23+1], %rs2;
	st.global.u8 	[%rd23+2], %rs2;
	st.global.u8 	[%rd23+3], %rs2;
	add.s64 	%rd32, %rd32, 4;
$L__BB0_8:
	setp.eq.s64 	%p7, %rd12, 0;
	@%p7 bra 	$L__BB0_13;
	setp.eq.s64 	%p8, %rd12, 1;
	@%p8 bra 	$L__BB0_11;
	add.s64 	%rd24, %rd32, %rd3;
	add.s64 	%rd25, %rd1, %rd24;
	mov.b16 	%rs3, 0;
	st.global.u8 	[%rd25], %rs3;
	st.global.u8 	[%rd25+1], %rs3;
	add.s64 	%rd32, %rd32, 2;
$L__BB0_11:
	and.b64  	%rd26, %rd17, 1;
	setp.eq.b64 	%p9, %rd26, 1;
	not.pred 	%p10, %p9;
	@%p10 bra 	$L__BB0_13;
	add.s64 	%rd27, %rd32, %rd3;
	add.s64 	%rd28, %rd1, %rd27;
	mov.b16 	%rs4, 0;
	st.global.u8 	[%rd28], %rs4;
$L__BB0_13:
	ret;

}


// ===== COMPILED SASS (sm_100) =====

	.target	sm_100

	.elftype	@"ET_EXEC"


//--------------------- .note.nv.tkinfo           --------------------------
	.section	.note.nv.tkinfo,"",@"SHT_NOTE"
	.sectionflags	@"SHF_NOTE_NV_TKINFO"
	.tkinfo
        /*0018*/ 	.word	0x00000002
        /*0030*/ 	.string	""
        /*0030*/ 	.string	"ptxas"
        /*0030*/ 	.string	"Cuda compilation tools, release 13.0, V13.0.88"
        /*0030*/ 	.string	"Build cuda_13.0.r13.0/compiler.36424714_0"
        /*0030*/ 	.string	"-arch sm_100 -m 64 "



//--------------------- .note.nv.cuinfo           --------------------------
	.section	.note.nv.cuinfo,"",@"SHT_NOTE"
	.sectionflags	@"SHF_NOTE_NV_CUINFO"
        /*0018*/ 	.short	0x0002
        /*001a*/ 	.short	0x0064
        /*001c*/ 	.short	0x0082
	.zero		2


//--------------------- .nv.info                  --------------------------
	.section	.nv.info,"",@"SHT_CUDA_INFO"
	.align	4


	//----- nvinfo : EIATTR_REGCOUNT
	.align		4
        /*0000*/ 	.byte	0x04, 0x2f
        /*0002*/ 	.short	(.L_1 - .L_0)
	.align		4
.L_0:
        /*0004*/ 	.word	index@(_Z10sieveChunkPhmmPmmmm)
        /*0008*/ 	.word	0x0000000f


	//----- nvinfo : EIATTR_FRAME_SIZE
	.align		4
.L_1:
        /*000c*/ 	.byte	0x04, 0x11
        /*000e*/ 	.short	(.L_3 - .L_2)
	.align		4
.L_2:
        /*0010*/ 	.word	index@(_Z10sieveChunkPhmmPmmmm)
        /*0014*/ 	.word	0x00000000


	//----- nvinfo : EIATTR_MIN_STACK_SIZE
	.align		4
.L_3:
        /*0018*/ 	.byte	0x04, 0x12
        /*001a*/ 	.short	(.L_5 - .L_4)
	.align		4
.L_4:
        /*001c*/ 	.word	index@(_Z10sieveChunkPhmmPmmmm)
        /*0020*/ 	.word	0x00000000
.L_5:


//--------------------- .nv.compat                --------------------------
	.section	.nv.compat,"",@"SHT_CUDA_COMPAT_INFO"
	.align	4
        /*0000*/ 	.byte	0x02, 0x09, 0x00, 0x00, 0x02, 0x02, 0x01, 0x00, 0x02, 0x05, 0x05, 0x00, 0x03, 0x07, 0x01, 0x01
        /*0010*/ 	.byte	0x02, 0x03, 0x00, 0x00, 0x02, 0x06, 0x01, 0x00, 0x04, 0x0b, 0x08, 0x00, 0x09, 0x00, 0x00, 0x00
        /*0020*/ 	.byte	0x00, 0x00, 0x00, 0x00


//--------------------- .nv.info._Z10sieveChunkPhmmPmmmm --------------------------
	.section	.nv.info._Z10sieveChunkPhmmPmmmm,"",@"SHT_CUDA_INFO"
	.sectionflags	@""
	.align	4


	//----- nvinfo : EIATTR_CUDA_API_VERSION
	.align		4
        /*0000*/ 	.byte	0x04, 0x37
        /*0002*/ 	.short	(.L_7 - .L_6)
.L_6:
        /*0004*/ 	.word	0x00000082


	//----- nvinfo : EIATTR_KPARAM_INFO
	.align		4
.L_7:
        /*0008*/ 	.byte	0x04, 0x17
        /*000a*/ 	.short	(.L_9 - .L_8)
.L_8:
        /*000c*/ 	.word	0x00000000
        /*0010*/ 	.short	0x0006
        /*0012*/ 	.short	0x0030
        /*0014*/ 	.byte	0x00, 0xf0, 0x21, 0x00


	//----- nvinfo : EIATTR_KPARAM_INFO
	.align		4
.L_9:
        /*0018*/ 	.byte	0x04, 0x17
        /*001a*/ 	.short	(.L_11 - .L_10)
.L_10:
        /*001c*/ 	.word	0x00000000
        /*0020*/ 	.short	0x0005
        /*0022*/ 	.short	0x0028
        /*0024*/ 	.byte	0x00, 0xf0, 0x21, 0x00


	//----- nvinfo : EIATTR_KPARAM_INFO
	.align		4
.L_11:
        /*0028*/ 	.byte	0x04, 0x17
        /*002a*/ 	.short	(.L_13 - .L_12)
.L_12:
        /*002c*/ 	.word	0x00000000
        /*0030*/ 	.short	0x0004
        /*0032*/ 	.short	0x0020
        /*0034*/ 	.byte	0x00, 0xf0, 0x21, 0x00


	//----- nvinfo : EIATTR_KPARAM_INFO
	.align		4
.L_13:
        /*0038*/ 	.byte	0x04, 0x17
        /*003a*/ 	.short	(.L_15 - .L_14)
.L_14:
        /*003c*/ 	.word	0x00000000
        /*0040*/ 	.short	0x0003
        /*0042*/ 	.short	0x0018
        /*0044*/ 	.byte	0x00, 0xf5, 0x21, 0x00


	//----- nvinfo : EIATTR_KPARAM_INFO
	.align		4
.L_15:
        /*0048*/ 	.byte	0x04, 0x17
        /*004a*/ 	.short	(.L_17 - .L_16)
.L_16:
        /*004c*/ 	.word	0x00000000
        /*0050*/ 	.short	0x0002
        /*0052*/ 	.short	0x0010
        /*0054*/ 	.byte	0x00, 0xf0, 0x21, 0x00


	//----- nvinfo : EIATTR_KPARAM_INFO
	.align		4
.L_17:
        /*0058*/ 	.byte	0x04, 0x17
        /*005a*/ 	.short	(.L_19 - .L_18)
.L_18:
        /*005c*/ 	.word	0x00000000
        /*0060*/ 	.short	0x0001
        /*0062*/ 	.short	0x0008
        /*0064*/ 	.byte	0x00, 0xf0, 0x21, 0x00


	//----- nvinfo : EIATTR_KPARAM_INFO
	.align		4
.L_19:
        /*0068*/ 	.byte	0x04, 0x17
        /*006a*/ 	.short	(.L_21 - .L_20)
.L_20:
        /*006c*/ 	.word	0x00000000
        /*0070*/ 	.short	0x0000
        /*0072*/ 	.short	0x0000
        /*0074*/ 	.byte	0x00, 0xf5, 0x21, 0x00


	//----- nvinfo : EIATTR_SPARSE_MMA_MASK
	.align		4
.L_21:
        /*0078*/ 	.byte	0x03, 0x50
        /*007a*/ 	.short	0x0000


	//----- nvinfo : EIATTR_MAXREG_COUNT
	.align		4
        /*007c*/ 	.byte	0x03, 0x1b
        /*007e*/ 	.short	0x00ff


	//----- nvinfo : EIATTR_MERCURY_ISA_VERSION
	.align		4
        /*0080*/ 	.byte	0x03, 0x5f
        /*0082*/ 	.short	0x0101


	//----- nvinfo : EIATTR_VRC_CTA_INIT_COUNT
	.align		4
        /*0084*/ 	.byte	0x02, 0x4a
	.zero		1
	.zero		1


	//----- nvinfo : EIATTR_EXIT_INSTR_OFFSETS
	.align		4
        /*0088*/ 	.byte	0x04, 0x1c
        /*008a*/ 	.short	(.L_23 - .L_22)


	//   ....[0]....
.L_22:
        /*008c*/ 	.word	0x00000080


	//   ....[1]....
        /*0090*/ 	.word	0x000000c0


	//   ....[2]....
        /*0094*/ 	.word	0x000002f0


	//   ....[3]....
        /*0098*/ 	.word	0x00000410


	//   ....[4]....
        /*009c*/ 	.word	0x00000510


	//   ....[5]....
        /*00a0*/ 	.word	0x00000580


	//----- nvinfo : EIATTR_CBANK_PARAM_SIZE
	.align		4
.L_23:
        /*00a4*/ 	.byte	0x03, 0x19
        /*00a6*/ 	.short	0x0038


	//----- nvinfo : EIATTR_PARAM_CBANK
	.align		4
        /*00a8*/ 	.byte	0x04, 0x0a
        /*00aa*/ 	.short	(.L_25 - .L_24)
	.align		4
.L_24:
        /*00ac*/ 	.word	index@(.nv.constant0._Z10sieveChunkPhmmPmmmm)
        /*00b0*/ 	.short	0x0380
        /*00b2*/ 	.short	0x0038


	//----- nvinfo : EIATTR_SW_WAR
	.align		4
.L_25:
        /*00b4*/ 	.byte	0x04, 0x36
        /*00b6*/ 	.short	(.L_27 - .L_26)
.L_26:
        /*00b8*/ 	.word	0x00000008
.L_27:


//--------------------- .nv.callgraph             --------------------------
	.section	.nv.callgraph,"",@"SHT_CUDA_CALLGRAPH"
	.align	4
	.sectionentsize	8
	.align		4
        /*0000*/ 	.word	0x00000000
	.align		4
        /*0004*/ 	.word	0xffffffff
	.align		4
        /*0008*/ 	.word	0x00000000
	.align		4
        /*000c*/ 	.word	0xfffffffe
	.align		4
        /*0010*/ 	.word	0x00000000
	.align		4
        /*0014*/ 	.word	0xfffffffd
	.align		4
        /*0018*/ 	.word	0x00000000
	.align		4
        /*001c*/ 	.word	0xfffffffc


//--------------------- .text._Z10sieveChunkPhmmPmmmm --------------------------
	.section	.text._Z10sieveChunkPhmmPmmmm,"ax",@progbits
	.align	128
        .global         _Z10sieveChunkPhmmPmmmm
        .type           _Z10sieveChunkPhmmPmmmm,@function
        .size           _Z10sieveChunkPhmmPmmmm,(.L_x_5 - _Z10sieveChunkPhmmPmmmm)
        .other          _Z10sieveChunkPhmmPmmmm,@"STO_CUDA_ENTRY STV_DEFAULT"
_Z10sieveChunkPhmmPmmmm:
.text._Z10sieveChunkPhmmPmmmm:
[----:B------:R-:W-:Y:S01]  /*0000*/  LDC R1, c[0x0][0x37c] ;  /* 0x0000df00ff017b82 */ /* 0x000fe20000000800 */
[----:B------:R-:W0:Y:S07]  /*0010*/  S2R R3, SR_TID.X ;  /* 0x0000000000037919 */ /* 0x000e2e0000002100 */
[----:B------:R-:W0:Y:S01]  /*0020*/  S2UR UR4, SR_CTAID.X ;  /* 0x00000000000479c3 */ /* 0x000e220000002500 */
[----:B------:R-:W1:Y:S07]  /*0030*/  LDCU.64 UR6, c[0x0][0x3a0] ;  /* 0x00007400ff0677ac */ /* 0x000e6e0008000a00 */
[----:B------:R-:W0:Y:S02]  /*0040*/  LDC R0, c[0x0][0x360] ;  /* 0x0000d800ff007b82 */ /* 0x000e240000000800 */
[----:B0-----:R-:W-:-:S05]  /*0050*/  IMAD R0, R0, UR4, R3 ;  /* 0x0000000400007c24 */ /* 0x001fca000f8e0203 */
[----:B-1----:R-:W-:-:S04]  /*0060*/  ISETP.GE.U32.AND P0, PT, R0, UR6, PT ;  /* 0x0000000600007c0c */ /* 0x002fc8000bf06070 */
[----:B------:R-:W-:-:S13]  /*0070*/  ISETP.GE.U32.AND.EX P0, PT, RZ, UR7, PT, P0 ;  /* 0x00000007ff007c0c */ /* 0x000fda000bf06100 */
[----:B------:R-:W-:Y:S05]  /*0080*/  @P0 EXIT ;  /* 0x000000000000094d */ /* 0x000fea0003800000 */
[----:B------:R-:W0:Y:S02]  /*0090*/  LDC.64 R2, c[0x0][0x388] ;  /* 0x0000e200ff027b82 */ /* 0x000e240000000a00 */
[----:B0-----:R-:W-:-:S04]  /*00a0*/  ISETP.NE.U32.AND P0, PT, R2, RZ, PT ;  /* 0x000000ff0200720c */ /* 0x001fc80003f05070 */
[----:B------:R-:W-:-:S13]  /*00b0*/  ISETP.NE.AND.EX P0, PT, R3, RZ, PT, P0 ;  /* 0x000000ff0300720c */ /* 0x000fda0003f05300 */
[----:B------:R-:W-:Y:S05]  /*00c0*/  @!P0 EXIT ;  /* 0x000000000000894d */ /* 0x000fea0003800000 */
[C---:B------:R-:W-:Y:S01]  /*00d0*/  ISETP.GE.U32.AND P1, PT, R2.reuse, 0x8, PT ;  /* 0x000000080200780c */ /* 0x040fe20003f26070 */
[----:B------:R-:W0:Y:S01]  /*00e0*/  LDCU.64 UR4, c[0x0][0x358] ;  /* 0x00006b00ff0477ac */ /* 0x000e220008000a00 */
[----:B------:R-:W-:Y:S02]  /*00f0*/  LOP3.LUT R12, R2, 0x7, RZ, 0xc0, !PT ;  /* 0x00000007020c7812 */ /* 0x000fe400078ec0ff */
[----:B------:R-:W-:Y:S02]  /*0100*/  CS2R R4, SRZ ;  /* 0x0000000000047805 */ /* 0x000fe4000001ff00 */
[----:B------:R-:W-:Y:S02]  /*0110*/  ISETP.GE.U32.AND.EX P1, PT, R3, RZ, PT, P1 ;  /* 0x000000ff0300720c */ /* 0x000fe40003f26110 */
[----:B------:R-:W-:-:S04]  /*0120*/  ISETP.NE.U32.AND P0, PT, R12, RZ, PT ;  /* 0x000000ff0c00720c */ /* 0x000fc80003f05070 */
[----:B------:R-:W-:-:S07]  /*0130*/  ISETP.NE.AND.EX P0, PT, RZ, RZ, PT, P0 ;  /* 0x000000ffff00720c */ /* 0x000fce0003f05300 */
[----:B0-----:R-:W-:Y:S06]  /*0140*/  @!P1 BRA `(.L_x_0) ;  /* 0x0000000000689947 */ /* 0x001fec0003800000 */
[----:B------:R-:W0:Y:S01]  /*0150*/  LDCU.64 UR6, c[0x0][0x380] ;  /* 0x00007000ff0677ac */ /* 0x000e220008000a00 */
[----:B------:R-:W1:Y:S01]  /*0160*/  LDC R5, c[0x0][0x38c] ;  /* 0x0000e300ff057b82 */ /* 0x000e620000000800 */
[----:B------:R-:W-:-:S05]  /*0170*/  LOP3.LUT R4, R2, 0xfffffff8, RZ, 0xc0, !PT ;  /* 0xfffffff802047812 */ /* 0x000fca00078ec0ff */
[----:B------:R-:W-:Y:S02]  /*0180*/  IMAD.MOV.U32 R8, RZ, RZ, R4 ;  /* 0x000000ffff087224 */ /* 0x000fe400078e0004 */
[----:B0-----:R-:W-:-:S03]  /*0190*/  IMAD.WIDE.U32 R6, R0, R2, UR6 ;  /* 0x0000000600067e25 */ /* 0x001fc6000f8e0002 */
[----:B------:R-:W-:Y:S01]  /*01a0*/  IADD3 R10, P1, PT, R6, 0x3, RZ ;  /* 0x00000003060a7810 */ /* 0x000fe20007f3e0ff */
[----:B------:R-:W-:Y:S02]  /*01b0*/  IMAD R6, R0, R3, R7 ;  /* 0x0000000300067224 */ /* 0x000fe400078e0207 */
[----:B-1----:R-:W-:Y:S02]  /*01c0*/  IMAD.MOV.U32 R9, RZ, RZ, R5 ;  /* 0x000000ffff097224 */ /* 0x002fe400078e0005 */
[----:B------:R-:W-:-:S08]  /*01d0*/  IMAD.X R11, RZ, RZ, R6, P1 ;  /* 0x000000ffff0b7224 */ /* 0x000fd000008e0606 */
.L_x_1:
[----:B------:R-:W-:Y:S01]  /*01e0*/  IADD3 R8, P1, PT, R8, -0x8, RZ ;  /* 0xfffffff808087810 */ /* 0x000fe20007f3e0ff */
[----:B0-----:R-:W-:Y:S02]  /*01f0*/  IMAD.MOV.U32 R6, RZ, RZ, R10 ;  /* 0x000000ffff067224 */ /* 0x001fe400078e000a */
[----:B------:R-:W-:Y:S01]  /*0200*/  IMAD.MOV.U32 R7, RZ, RZ, R11 ;  /* 0x000000ffff077224 */ /* 0x000fe200078e000b */
[----:B------:R-:W-:Y:S02]  /*0210*/  IADD3.X R9, PT, PT, R9, -0x1, RZ, P1, !PT ;  /* 0xffffffff09097810 */ /* 0x000fe40000ffe4ff */
[----:B------:R-:W-:Y:S02]  /*0220*/  ISETP.NE.U32.AND P1, PT, R8, RZ, PT ;  /* 0x000000ff0800720c */ /* 0x000fe40003f25070 */
[----:B------:R0:W-:Y:S01]  /*0230*/  STG.E.U8 desc[UR4][R6.64+-0x3], RZ ;  /* 0xfffffdff06007986 */ /* 0x0001e2000c101104 */
[----:B------:R-:W-:Y:S02]  /*0240*/  IADD3 R10, P2, PT, R6, 0x8, RZ ;  /* 0x00000008060a7810 */ /* 0x000fe40007f5e0ff */
[----:B------:R-:W-:Y:S01]  /*0250*/  ISETP.NE.AND.EX P1, PT, R9, RZ, PT, P1 ;  /* 0x000000ff0900720c */ /* 0x000fe20003f25310 */
[----:B------:R0:W-:Y:S02]  /*0260*/  STG.E.U8 desc[UR4][R6.64+-0x2], RZ ;  /* 0xfffffeff06007986 */ /* 0x0001e4000c101104 */
[----:B------:R-:W-:-:S02]  /*0270*/  IMAD.X R11, RZ, RZ, R7, P2 ;  /* 0x000000ffff0b7224 */ /* 0x000fc400010e0607 */
[----:B------:R0:W-:Y:S04]  /*0280*/  STG.E.U8 desc[UR4][R6.64+-0x1], RZ ;  /* 0xffffffff06007986 */ /* 0x0001e8000c101104 */
[----:B------:R0:W-:Y:S04]  /*0290*/  STG.E.U8 desc[UR4][R6.64], RZ ;  /* 0x000000ff06007986 */ /* 0x0001e8000c101104 */
[----:B------:R0:W-:Y:S04]  /*02a0*/  STG.E.U8 desc[UR4][R6.64+0x1], RZ ;  /* 0x000001ff06007986 */ /* 0x0001e8000c101104 */
[----:B------:R0:W-:Y:S04]  /*02b0*/  STG.E.U8 desc[UR4][R6.64+0x2], RZ ;  /* 0x000002ff06007986 */ /* 0x0001e8000c101104 */
[----:B------:R0:W-:Y:S04]  /*02c0*/  STG.E.U8 desc[UR4][R6.64+0x3], RZ ;  /* 0x000003ff06007986 */ /* 0x0001e8000c101104 */
[----:B------:R0:W-:Y:S01]  /*02d0*/  STG.E.U8 desc[UR4][R6.64+0x4], RZ ;  /* 0x000004ff06007986 */ /* 0x0001e2000c101104 */
[----:B------:R-:W-:Y:S05]  /*02e0*/  @P1 BRA `(.L_x_1) ;  /* 0xfffffffc00bc1947 */ /* 0x000fea000383ffff */
.L_x_0:
[----:B------:R-:W-:Y:S05]  /*02f0*/  @!P0 EXIT ;  /* 0x000000000000894d */ /* 0x000fea0003800000 */
[----:B------:R-:W-:Y:S02]  /*0300*/  ISETP.GE.U32.AND P1, PT, R12, 0x4, PT ;  /* 0x000000040c00780c */ /* 0x000fe40003f26070 */
[----:B------:R-:W-:Y:S02]  /*0310*/  LOP3.LUT R8, R2, 0x3, RZ, 0xc0, !PT ;  /* 0x0000000302087812 */ /* 0x000fe400078ec0ff */
[----:B------:R-:W-:Y:S02]  /*0320*/  ISETP.GE.U32.AND.EX P1, PT, RZ, RZ, PT, P1 ;  /* 0x000000ffff00720c */ /* 0x000fe40003f26110 */
[----:B------:R-:W-:-:S04]  /*0330*/  ISETP.NE.U32.AND P0, PT, R8, RZ, PT ;  /* 0x000000ff0800720c */ /* 0x000fc80003f05070 */
[----:B------:R-:W-:-:S07]  /*0340*/  ISETP.NE.AND.EX P0, PT, RZ, RZ, PT, P0 ;  /* 0x000000ffff00720c */ /* 0x000fce0003f05300 */
[----:B------:R-:W-:Y:S06]  /*0350*/  @!P1 BRA `(.L_x_2) ;  /* 0x00000000002c9947 */ /* 0x000fec0003800000 */
[----:B------:R-:W1:Y:S01]  /*0360*/  LDCU.64 UR6, c[0x0][0x380] ;  /* 0x00007000ff0677ac */ /* 0x000e620008000a00 */
[----:B0-----:R-:W-:-:S04]  /*0370*/  IMAD.WIDE.U32 R6, R0, R2, R4 ;  /* 0x0000000200067225 */ /* 0x001fc800078e0004 */
[----:B------:R-:W-:Y:S01]  /*0380*/  IMAD R7, R0, R3, R7 ;  /* 0x0000000300077224 */ /* 0x000fe200078e0207 */
[----:B-1----:R-:W-:-:S04]  /*0390*/  IADD3 R6, P1, PT, R6, UR6, RZ ;  /* 0x0000000606067c10 */ /* 0x002fc8000ff3e0ff */
[----:B------:R-:W-:Y:S02]  /*03a0*/  IADD3.X R7, PT, PT, R7, UR7, RZ, P1, !PT ;  /* 0x0000000707077c10 */ /* 0x000fe40008ffe4ff */
[----:B------:R-:W-:-:S03]  /*03b0*/  IADD3 R4, P1, PT, R4, 0x4, RZ ;  /* 0x0000000404047810 */ /* 0x000fc60007f3e0ff */
[----:B------:R1:W-:Y:S02]  /*03c0*/  STG.E.U8 desc[UR4][R6.64], RZ ;  /* 0x000000ff06007986 */ /* 0x0003e4000c101104 */
[----:B------:R-:W-:Y:S02]  /*03d0*/  IMAD.X R5, RZ, RZ, R5, P1 ;  /* 0x000000ffff057224 */ /* 0x000fe400008e0605 */
[----:B------:R1:W-:Y:S04]  /*03e0*/  STG.E.U8 desc[UR4][R6.64+0x1], RZ ;  /* 0x000001ff06007986 */ /* 0x0003e8000c101104 */
[----:B------:R1:W-:Y:S04]  /*03f0*/  STG.E.U8 desc[UR4][R6.64+0x2], RZ ;  /* 0x000002ff06007986 */ /* 0x0003e8000c101104 */
[----:B------:R1:W-:Y:S02]  /*0400*/  STG.E.U8 desc[UR4][R6.64+0x3], RZ ;  /* 0x000003ff06007986 */ /* 0x0003e4000c101104 */
.L_x_2:
[----:B------:R-:W-:Y:S05]  /*0410*/  @!P0 EXIT ;  /* 0x000000000000894d */ /* 0x000fea0003800000 */
[----:B------:R-:W-:Y:S02]  /*0420*/  ISETP.NE.U32.AND P1, PT, R8, 0x1, PT ;  /* 0x000000010800780c */ /* 0x000fe40003f25070 */
[----:B01----:R-:W-:Y:S02]  /*0430*/  LOP3.LUT R6, R2, 0x1, RZ, 0xc0, !PT ;  /* 0x0000000102067812 */ /* 0x003fe400078ec0ff */
[----:B------:R-:W-:Y:S02]  /*0440*/  ISETP.NE.AND.EX P1, PT, RZ, RZ, PT, P1 ;  /* 0x000000ffff00720c */ /* 0x000fe40003f25310 */
[----:B------:R-:W-:-:S04]  /*0450*/  ISETP.NE.U32.AND P0, PT, R6, 0x1, PT ;  /* 0x000000010600780c */ /* 0x000fc80003f05070 */
[----:B------:R-:W-:-:S07]  /*0460*/  ISETP.NE.U32.AND.EX P0, PT, RZ, RZ, PT, P0 ;  /* 0x000000ffff00720c */ /* 0x000fce0003f05100 */
[----:B------:R-:W-:Y:S06]  /*0470*/  @!P1 BRA `(.L_x_3) ;  /* 0x0000000000249947 */ /* 0x000fec0003800000 */
[----:B------:R-:W0:Y:S01]  /*0480*/  LDCU.64 UR6, c[0x0][0x380] ;  /* 0x00007000ff0677ac */ /* 0x000e220008000a00 */
[----:B------:R-:W-:-:S04]  /*0490*/  IMAD.WIDE.U32 R6, R0, R2, R4 ;  /* 0x0000000200067225 */ /* 0x000fc800078e0004 */
[----:B------:R-:W-:Y:S01]  /*04a0*/  IMAD R7, R0, R3, R7 ;  /* 0x0000000300077224 */ /* 0x000fe200078e0207 */
[----:B0-----:R-:W-:-:S04]  /*04b0*/  IADD3 R6, P1, PT, R6, UR6, RZ ;  /* 0x0000000606067c10 */ /* 0x001fc8000ff3e0ff */
[----:B------:R-:W-:Y:S02]  /*04c0*/  IADD3.X R7, PT, PT, R7, UR7, RZ, P1, !PT ;  /* 0x0000000707077c10 */ /* 0x000fe40008ffe4ff */
[----:B------:R-:W-:-:S03]  /*04d0*/  IADD3 R4, P1, PT, R4, 0x2, RZ ;  /* 0x0000000204047810 */ /* 0x000fc60007f3e0ff */
[----:B------:R0:W-:Y:S02]  /*04e0*/  STG.E.U8 desc[UR4][R6.64], RZ ;  /* 0x000000ff06007986 */ /* 0x0001e4000c101104 */
[----:B------:R-:W-:Y:S02]  /*04f0*/  IMAD.X R5, RZ, RZ, R5, P1 ;  /* 0x000000ffff057224 */ /* 0x000fe400008e0605 */
[----:B------:R0:W-:Y:S06]  /*0500*/  STG.E.U8 desc[UR4][R6.64+0x1], RZ ;  /* 0x000001ff06007986 */ /* 0x0001ec000c101104 */
.L_x_3:
[----:B------:R-:W-:Y:S05]  /*0510*/  @P0 EXIT ;  /* 0x000000000000094d */ /* 0x000fea0003800000 */
[----:B------:R-:W1:Y:S01]  /*0520*/  LDCU.64 UR6, c[0x0][0x380] ;  /* 0x00007000ff0677ac */ /* 0x000e620008000a00 */
[----:B------:R-:W-:-:S04]  /*0530*/  IMAD.WIDE.U32 R4, R0, R2, R4 ;  /* 0x0000000200047225 */ /* 0x000fc800078e0004 */
[----:B------:R-:W-:Y:S01]  /*0540*/  IMAD R0, R0, R3, R5 ;  /* 0x0000000300007224 */ /* 0x000fe200078e0205 */
[----:B-1----:R-:W-:-:S04]  /*0550*/  IADD3 R4, P0, PT, R4, UR6, RZ ;  /* 0x0000000604047c10 */ /* 0x002fc8000ff1e0ff */
[----:B------:R-:W-:-:S05]  /*0560*/  IADD3.X R5, PT, PT, R0, UR7, RZ, P0, !PT ;  /* 0x0000000700057c10 */ /* 0x000fca00087fe4ff */
[----:B------:R-:W-:Y:S01]  /*0570*/  STG.E.U8 desc[UR4][R4.64], RZ ;  /* 0x000000ff04007986 */ /* 0x000fe2000c101104 */
[----:B------:R-:W-:Y:S05]  /*0580*/  EXIT ;  /* 0x000000000000794d */ /* 0x000fea0003800000 */
.L_x_4:
[----:B------:R-:W-:-:S00]  /*0590*/  BRA `(.L_x_4) ;  /* 0xfffffffc00fc7947 */ /* 0x000fc0000383ffff */
[----:B------:R-:W-:-:S00]  /*05a0*/  NOP ;  /* 0x0000000000007918 */ /* 0x000fc00000000000 */
        /* <DEDUP_REMOVED lines=13> */
.L_x_5:


//--------------------- .nv.shared.reserved.0     --------------------------
	.section	.nv.shared.reserved.0,"aw",@nobits
	.weak		__nv_reservedSMEM_offset_0_alias
	.size		__nv_reservedSMEM_offset_0_alias, 0, 64
	.other		__nv_reservedSMEM_offset_0_alias,@"STO_CUDA_RESERVED_SHARED STV_DEFAULT"
__nv_reservedSMEM_offset_0_alias:
	.zero		0
	.zero		64


//--------------------- .nv.constant0._Z10sieveChunkPhmmPmmmm --------------------------
	.section	.nv.constant0._Z10sieveChunkPhmmPmmmm,"a",@progbits
	.sectionflags	@""
	.align	4
.nv.constant0._Z10sieveChunkPhmmPmmmm:
	.zero		952


//--------------------- SYMBOLS --------------------------

	.type		.nv.reservedSmem.offset0,@object
	.size		.nv.reservedSmem.offset0,0x4
